//
// Generated by NVIDIA NVVM Compiler
//
// Compiler Build ID: CL-36424714
// Cuda compilation tools, release 13.0, V13.0.88
// Based on NVVM 20.0.0
//

.version 9.0
.target sm_100
.address_size 64

	// .globl	default_function_kernel

.visible .entry default_function_kernel(
	.param .u64 .ptr .align 1 default_function_kernel_param_0,
	.param .u64 .ptr .align 1 default_function_kernel_param_1
)
.maxntid 8
{
	.reg .pred 	%p<5>;
	.reg .b32 	%r<43>;
	.reg .b32 	%f<8>;
	.reg .b64 	%rd<9>;

	ld.param.u64 	%rd3, [default_function_kernel_param_0];
	ld.param.u64 	%rd4, [default_function_kernel_param_1];
	cvta.to.global.u64 	%rd1, %rd4;
	cvta.to.global.u64 	%rd5, %rd3;
	mov.u32 	%r13, %ctaid.x;
	shl.b32 	%r14, %r13, 3;
	mov.u32 	%r15, %tid.x;
	or.b32  	%r16, %r14, %r15;
	mul.wide.u32 	%rd6, %r16, 4;
	add.s64 	%rd2, %rd5, %rd6;
	mov.b32 	%r17, -8388611;
	st.global.u32 	[%rd2], %r17;
	and.b32  	%r18, %r13, 1;
	setp.eq.b32 	%p1, %r18, 1;
	and.b32  	%r19, %r13, 7;
	mad.lo.s32 	%r20, %r19, 5, 5;
	shr.u32 	%r21, %r20, 1;
	and.b32  	%r22, %r13, 6;
	mad.lo.s32 	%r23, %r22, 5, 5;
	shr.u32 	%r24, %r23, 1;
	add.s32 	%r25, %r24, 1;
	mul.lo.s32 	%r26, %r19, 20;
	shr.u32 	%r1, %r26, 3;
	shl.b32 	%r27, %r15, 1;
	add.s32 	%r28, %r27, 2;
	and.b32  	%r29, %r28, 6;
	setp.ne.s32 	%p2, %r29, 0;
	mad.lo.s32 	%r30, %r15, 9, 9;
	shr.u32 	%r31, %r30, 2;
	mul.lo.s32 	%r32, %r15, 18;
	shr.u32 	%r33, %r32, 3;
	shr.u32 	%r34, %r13, 3;
	mad.lo.s32 	%r2, %r34, 360, %r33;
	selp.b32 	%r35, %r21, %r25, %p1;
	sub.s32 	%r3, %r35, %r1;
	selp.u32 	%r36, 1, 0, %p2;
	add.s32 	%r37, %r31, %r36;
	sub.s32 	%r4, %r37, %r33;
	mov.b32 	%r40, 0;
	mov.f32 	%f7, 0fFF7FFFFD;
$L__BB0_1:
	setp.ge.s32 	%p3, %r40, %r3;
	@%p3 bra 	$L__BB0_6;
	add.s32 	%r39, %r40, %r1;
	mad.lo.s32 	%r41, %r39, 18, %r2;
	mov.b32 	%r42, 0;
$L__BB0_3:
	setp.ge.s32 	%p4, %r42, %r4;
	@%p4 bra 	$L__BB0_5;
	mul.wide.u32 	%rd7, %r41, 4;
	add.s64 	%rd8, %rd1, %rd7;
	ld.global.nc.f32 	%f5, [%rd8];
	max.f32 	%f7, %f7, %f5;
	st.global.f32 	[%rd2], %f7;
	add.s32 	%r42, %r42, 1;
	add.s32 	%r41, %r41, 1;
	bra.uni 	$L__BB0_3;
$L__BB0_5:
	add.s32 	%r40, %r40, 1;
	bra.uni 	$L__BB0_1;
$L__BB0_6:
	ret;

}


// ===== COMPILED SASS (sm_100) =====

	.target	sm_100

	.elftype	@"ET_EXEC"


//--------------------- .note.nv.tkinfo           --------------------------
	.section	.note.nv.tkinfo,"",@"SHT_NOTE"
	.sectionflags	@"SHF_NOTE_NV_TKINFO"
	.tkinfo
        /*0018*/ 	.word	0x00000002
        /*0030*/ 	.string	""
        /*0030*/ 	.string	"ptxas"
        /*0030*/ 	.string	"Cuda compilation tools, release 13.0, V13.0.88"
        /*0030*/ 	.string	"Build cuda_13.0.r13.0/compiler.36424714_0"
        /*0030*/ 	.string	"-arch sm_100 -m 64 "



//--------------------- .note.nv.cuinfo           --------------------------
	.section	.note.nv.cuinfo,"",@"SHT_NOTE"
	.sectionflags	@"SHF_NOTE_NV_CUINFO"
        /*0018*/ 	.short	0x0002
        /*001a*/ 	.short	0x0064
        /*001c*/ 	.short	0x0082
	.zero		2


//--------------------- .nv.info                  --------------------------
	.section	.nv.info,"",@"SHT_CUDA_INFO"
	.align	4


	//----- nvinfo : EIATTR_REGCOUNT
	.align		4
        /*0000*/ 	.byte	0x04, 0x2f
        /*0002*/ 	.short	(.L_1 - .L_0)
	.align		4
.L_0:
        /*0004*/ 	.word	index@(default_function_kernel)
        /*0008*/ 	.word	0x00000012


	//----- nvinfo : EIATTR_FRAME_SIZE
	.align		4
.L_1:
        /*000c*/ 	.byte	0x04, 0x11
        /*000e*/ 	.short	(.L_3 - .L_2)
	.align		4
.L_2:
        /*0010*/ 	.word	index@(default_function_kernel)
        /*0014*/ 	.word	0x00000000


	//----- nvinfo : EIATTR_MIN_STACK_SIZE
	.align		4
.L_3:
        /*0018*/ 	.byte	0x04, 0x12
        /*001a*/ 	.short	(.L_5 - .L_4)
	.align		4
.L_4:
        /*001c*/ 	.word	index@(default_function_kernel)
        /*0020*/ 	.word	0x00000000
.L_5:


//--------------------- .nv.compat                --------------------------
	.section	.nv.compat,"",@"SHT_CUDA_COMPAT_INFO"
	.align	4
        /*0000*/ 	.byte	0x02, 0x09, 0x00, 0x00, 0x02, 0x02, 0x01, 0x00, 0x02, 0x05, 0x05, 0x00, 0x03, 0x07, 0x01, 0x01
        /*0010*/ 	.byte	0x02, 0x03, 0x00, 0x00, 0x02, 0x06, 0x01, 0x00, 0x04, 0x0b, 0x08, 0x00, 0x09, 0x00, 0x00, 0x00
        /*0020*/ 	.byte	0x00, 0x00, 0x00, 0x00


//--------------------- .nv.info.default_function_kernel --------------------------
	.section	.nv.info.default_function_kernel,"",@"SHT_CUDA_INFO"
	.sectionflags	@""
	.align	4


	//----- nvinfo : EIATTR_CUDA_API_VERSION
	.align		4
        /*0000*/ 	.byte	0x04, 0x37
        /*0002*/ 	.short	(.L_7 - .L_6)
.L_6:
        /*0004*/ 	.word	0x00000082


	//----- nvinfo : EIATTR_KPARAM_INFO
	.align		4
.L_7:
        /*0008*/ 	.byte	0x04, 0x17
        /*000a*/ 	.short	(.L_9 - .L_8)
.L_8:
        /*000c*/ 	.word	0x00000000
        /*0010*/ 	.short	0x0001
        /*0012*/ 	.short	0x0008
        /*0014*/ 	.byte	0x00, 0xf5, 0x21, 0x00


	//----- nvinfo : EIATTR_KPARAM_INFO
	.align		4
.L_9:
        /*0018*/ 	.byte	0x04, 0x17
        /*001a*/ 	.short	(.L_11 - .L_10)
.L_10:
        /*001c*/ 	.word	0x00000000
        /*0020*/ 	.short	0x0000
        /*0022*/ 	.short	0x0000
        /*0024*/ 	.byte	0x00, 0xf5, 0x21, 0x00


	//----- nvinfo : EIATTR_SPARSE_MMA_MASK
	.align		4
.L_11:
        /*0028*/ 	.byte	0x03, 0x50
        /*002a*/ 	.short	0x0000


	//----- nvinfo : EIATTR_MAXREG_COUNT
	.align		4
        /*002c*/ 	.byte	0x03, 0x1b
        /*002e*/ 	.short	0x00ff


	//----- nvinfo : EIATTR_MERCURY_ISA_VERSION
	.align		4
        /*0030*/ 	.byte	0x03, 0x5f
        /*0032*/ 	.short	0x0101


	//----- nvinfo : EIATTR_VRC_CTA_INIT_COUNT
	.align		4
        /*0034*/ 	.byte	0x02, 0x4a
	.zero		1
	.zero		1


	//----- nvinfo : EIATTR_EXIT_INSTR_OFFSETS
	.align		4
        /*0038*/ 	.byte	0x04, 0x1c
        /*003a*/ 	.short	(.L_13 - .L_12)


	//   ....[0]....
.L_12:
        /*003c*/ 	.word	0x00000220


	//   ....[1]....
        /*0040*/ 	.word	0x000003a0


	//----- nvinfo : EIATTR_MAX_THREADS
	.align		4
.L_13:
        /*0044*/ 	.byte	0x04, 0x05
        /*0046*/ 	.short	(.L_15 - .L_14)
.L_14:
        /*0048*/ 	.word	0x00000008
        /*004c*/ 	.word	0x00000001
        /*0050*/ 	.word	0x00000001


	//----- nvinfo : EIATTR_CRS_STACK_SIZE
	.align		4
.L_15:
        /*0054*/ 	.byte	0x04, 0x1e
        /*0056*/ 	.short	(.L_17 - .L_16)
.L_16:
        /*0058*/ 	.word	0x00000000


	//----- nvinfo : EIATTR_CBANK_PARAM_SIZE
	.align		4
.L_17:
        /*005c*/ 	.byte	0x03, 0x19
        /*005e*/ 	.short	0x0010


	//----- nvinfo : EIATTR_PARAM_CBANK
	.align		4
        /*0060*/ 	.byte	0x04, 0x0a
        /*0062*/ 	.short	(.L_19 - .L_18)
	.align		4
.L_18:
        /*0064*/ 	.word	index@(.nv.constant0.default_function_kernel)
        /*0068*/ 	.short	0x0380
        /*006a*/ 	.short	0x0010


	//----- nvinfo : EIATTR_SW_WAR
	.align		4
.L_19:
        /*006c*/ 	.byte	0x04, 0x36
        /*006e*/ 	.short	(.L_21 - .L_20)
.L_20:
        /*0070*/ 	.word	0x00000008
.L_21:


//--------------------- .nv.callgraph             --------------------------
	.section	.nv.callgraph,"",@"SHT_CUDA_CALLGRAPH"
	.align	4
	.sectionentsize	8
	.align		4
        /*0000*/ 	.word	0x00000000
	.align		4
        /*0004*/ 	.word	0xffffffff
	.align		4
        /*0008*/ 	.word	0x00000000
	.align		4
        /*000c*/ 	.word	0xfffffffe
	.align		4
        /*0010*/ 	.word	0x00000000
	.align		4
        /*0014*/ 	.word	0xfffffffd
	.align		4
        /*0018*/ 	.word	0x00000000
	.align		4
        /*001c*/ 	.word	0xfffffffc


//--------------------- .text.default_function_kernel --------------------------
	.section	.text.default_function_kernel,"ax",@progbits
	.align	128
        .global         default_function_kernel
        .type           default_function_kernel,@function
        .size           default_function_kernel,(.L_x_5 - default_function_kernel)
        .other          default_function_kernel,@"STO_CUDA_ENTRY STV_DEFAULT"
default_function_kernel:
.text.default_function_kernel:
[----:B------:R-:W-:Y:S01]  /*0000*/  LDC R1, c[0x0][0x37c] ;  /* 0x0000df00ff017b82 */ /* 0x000fe20000000800 */
[----:B------:R-:W0:Y:S07]  /*0010*/  S2R R8, SR_CTAID.X ;  /* 0x0000000000087919 */ /* 0x000e2e0000002500 */
[----:B------:R-:W1:Y:S01]  /*0020*/  LDC.64 R2, c[0x0][0x380] ;  /* 0x0000e000ff027b82 */ /* 0x000e620000000a00 */
[----:B------:R-:W-:Y:S01]  /*0030*/  IMAD.MOV.U32 R7, RZ, RZ, 0x5 ;  /* 0x00000005ff077424 */ /* 0x000fe200078e00ff */
[----:B------:R-:W2:Y:S01]  /*0040*/  LDCU.64 UR6, c[0x0][0x358] ;  /* 0x00006b00ff0677ac */ /* 0x000ea20008000a00 */
[----:B------:R-:W3:Y:S01]  /*0050*/  S2R R11, SR_TID.X ;  /* 0x00000000000b7919 */ /* 0x000ee20000002100 */
[----:B------:R-:W-:Y:S01]  /*0060*/  IMAD.MOV.U32 R13, RZ, RZ, -0x800003 ;  /* 0xff7ffffdff0d7424 */ /* 0x000fe200078e00ff */
[----:B0-----:R-:W-:-:S02]  /*0070*/  LOP3.LUT R4, R8, 0x1, RZ, 0xc0, !PT ;  /* 0x0000000108047812 */ /* 0x001fc400078ec0ff */
[----:B------:R-:W-:Y:S02]  /*0080*/  LOP3.LUT R0, R8, 0x6, RZ, 0xc0, !PT ;  /* 0x0000000608007812 */ /* 0x000fe400078ec0ff */
[----:B------:R-:W-:Y:S02]  /*0090*/  ISETP.NE.U32.AND P0, PT, R4, 0x1, PT ;  /* 0x000000010400780c */ /* 0x000fe40003f05070 */
[----:B------:R-:W-:Y:S01]  /*00a0*/  LOP3.LUT R4, R8, 0x7, RZ, 0xc0, !PT ;  /* 0x0000000708047812 */ /* 0x000fe200078ec0ff */
[-C--:B------:R-:W-:Y:S02]  /*00b0*/  IMAD R5, R0, R7.reuse, 0x5 ;  /* 0x0000000500057424 */ /* 0x080fe400078e0207 */
[----:B------:R-:W-:Y:S02]  /*00c0*/  IMAD.SHL.U32 R0, R8, 0x8, RZ ;  /* 0x0000000808007824 */ /* 0x000fe400078e00ff */
[C---:B------:R-:W-:Y:S01]  /*00d0*/  IMAD R6, R4.reuse, R7, 0x5 ;  /* 0x0000000504067424 */ /* 0x040fe200078e0207 */
[----:B------:R-:W-:Y:S01]  /*00e0*/  LEA.HI R7, R5, 0x1, RZ, 0x1f ;  /* 0x0000000105077811 */ /* 0x000fe200078ff8ff */
[----:B------:R-:W-:Y:S01]  /*00f0*/  IMAD R4, R4, 0x14, RZ ;  /* 0x0000001404047824 */ /* 0x000fe200078e02ff */
[----:B---3--:R-:W-:-:S03]  /*0100*/  LOP3.LUT R5, R0, R11, RZ, 0xfc, !PT ;  /* 0x0000000b00057212 */ /* 0x008fc600078efcff */
[----:B------:R-:W-:Y:S01]  /*0110*/  @!P0 SHF.R.U32.HI R7, RZ, 0x1, R6 ;  /* 0x00000001ff078819 */ /* 0x000fe20000011606 */
[----:B------:R-:W-:Y:S01]  /*0120*/  IMAD.MOV.U32 R6, RZ, RZ, 0x9 ;  /* 0x00000009ff067424 */ /* 0x000fe200078e00ff */
[----:B------:R-:W-:Y:S01]  /*0130*/  SHF.R.U32.HI R0, RZ, 0x3, R4 ;  /* 0x00000003ff007819 */ /* 0x000fe20000011604 */
[----:B-1----:R-:W-:Y:S01]  /*0140*/  IMAD.WIDE.U32 R2, R5, 0x4, R2 ;  /* 0x0000000405027825 */ /* 0x002fe200078e0002 */
[----:B------:R-:W-:-:S03]  /*0150*/  LEA R5, R11, 0x2, 0x1 ;  /* 0x000000020b057811 */ /* 0x000fc600078e08ff */
[----:B------:R-:W-:Y:S01]  /*0160*/  IMAD.IADD R9, R7, 0x1, -R0 ;  /* 0x0000000107097824 */ /* 0x000fe200078e0a00 */
[----:B------:R-:W-:Y:S01]  /*0170*/  LOP3.LUT P0, RZ, R5, 0x6, RZ, 0xc0, !PT ;  /* 0x0000000605ff7812 */ /* 0x000fe2000780c0ff */
[C---:B------:R-:W-:Y:S01]  /*0180*/  IMAD R4, R11.reuse, R6, 0x9 ;  /* 0x000000090b047424 */ /* 0x040fe200078e0206 */
[----:B------:R-:W-:Y:S01]  /*0190*/  SHF.R.U32.HI R7, RZ, 0x3, R8 ;  /* 0x00000003ff077819 */ /* 0x000fe20000011608 */
[----:B------:R-:W-:Y:S01]  /*01a0*/  IMAD R6, R11, 0x12, RZ ;  /* 0x000000120b067824 */ /* 0x000fe200078e02ff */
[----:B------:R-:W-:Y:S01]  /*01b0*/  ISETP.GT.AND P1, PT, R9, RZ, PT ;  /* 0x000000ff0900720c */ /* 0x000fe20003f24270 */
[----:B--2---:R0:W-:Y:S01]  /*01c0*/  STG.E desc[UR6][R2.64], R13 ;  /* 0x0000000d02007986 */ /* 0x0041e2000c101906 */
[----:B------:R-:W-:Y:S02]  /*01d0*/  SHF.R.U32.HI R5, RZ, 0x2, R4 ;  /* 0x00000002ff057819 */ /* 0x000fe40000011604 */
[----:B------:R-:W-:Y:S02]  /*01e0*/  SHF.R.U32.HI R6, RZ, 0x3, R6 ;  /* 0x00000003ff067819 */ /* 0x000fe40000011606 */
[----:B------:R-:W-:-:S03]  /*01f0*/  LEA.HI R11, R4, 0x1, RZ, 0x1e ;  /* 0x00000001040b7811 */ /* 0x000fc600078ff0ff */
[----:B------:R-:W-:Y:S02]  /*0200*/  @!P0 IMAD.MOV R11, RZ, RZ, R5 ;  /* 0x000000ffff0b8224 */ /* 0x000fe400078e0205 */
[----:B------:R-:W-:Y:S02]  /*0210*/  IMAD R8, R7, 0x168, R6 ;  /* 0x0000016807087824 */ /* 0x000fe400078e0206 */
[----:B0-----:R-:W-:Y:S05]  /*0220*/  @!P1 EXIT ;  /* 0x000000000000994d */ /* 0x001fea0003800000 */
[----:B------:R-:W-:Y:S01]  /*0230*/  IADD3 R15, PT, PT, -R6, R11, RZ ;  /* 0x0000000b060f7210 */ /* 0x000fe20007ffe1ff */
[----:B------:R-:W-:Y:S01]  /*0240*/  IMAD.MOV.U32 R11, RZ, RZ, -0x800003 ;  /* 0xff7ffffdff0b7424 */ /* 0x000fe200078e00ff */
[----:B------:R-:W-:-:S06]  /*0250*/  UMOV UR4, URZ ;  /* 0x000000ff00047c82 */ /* 0x000fcc0008000000 */
.L_x_3:
[----:B------:R-:W-:Y:S01]  /*0260*/  ISETP.GT.AND P1, PT, R15, RZ, PT ;  /* 0x000000ff0f00720c */ /* 0x000fe20003f24270 */
[----:B------:R-:W-:Y:S01]  /*0270*/  UMOV UR5, UR4 ;  /* 0x0000000400057c82 */ /* 0x000fe20008000000 */
[----:B------:R-:W-:Y:S01]  /*0280*/  UIADD3 UR4, UPT, UPT, UR4, 0x1, URZ ;  /* 0x0000000104047890 */ /* 0x000fe2000fffe0ff */
[----:B------:R-:W-:Y:S05]  /*0290*/  BSSY.RECONVERGENT B0, `(.L_x_0) ;  /* 0x000000f000007945 */ /* 0x000fea0003800200 */
[----:B------:R-:W-:-:S05]  /*02a0*/  ISETP.LE.AND P0, PT, R9, UR4, PT ;  /* 0x0000000409007c0c */ /* 0x000fca000bf03270 */
[----:B-1----:R-:W-:Y:S08]  /*02b0*/  @!P1 BRA `(.L_x_1) ;  /* 0x0000000000309947 */ /* 0x002ff00003800000 */
[----:B------:R-:W0:Y:S01]  /*02c0*/  LDC.64 R6, c[0x0][0x388] ;  /* 0x0000e200ff067b82 */ /* 0x000e220000000a00 */
[----:B------:R-:W-:Y:S02]  /*02d0*/  VIADD R5, R0, UR5 ;  /* 0x0000000500057c36 */ /* 0x000fe40008000000 */
[----:B------:R-:W-:Y:S02]  /*02e0*/  IMAD.MOV.U32 R10, RZ, RZ, RZ ;  /* 0x000000ffff0a7224 */ /* 0x000fe400078e00ff */
[----:B------:R-:W-:-:S07]  /*02f0*/  IMAD R13, R5, 0x12, R8 ;  /* 0x00000012050d7824 */ /* 0x000fce00078e0208 */
.L_x_2:
[----:B0-----:R-:W-:-:S06]  /*0300*/  IMAD.WIDE.U32 R4, R13, 0x4, R6 ;  /* 0x000000040d047825 */ /* 0x001fcc00078e0006 */
[----:B------:R-:W2:Y:S01]  /*0310*/  LDG.E.CONSTANT R4, desc[UR6][R4.64] ;  /* 0x0000000604047981 */ /* 0x000ea2000c1e9900 */
[----:B------:R-:W-:Y:S01]  /*0320*/  IADD3 R10, PT, PT, R10, 0x1, RZ ;  /* 0x000000010a0a7810 */ /* 0x000fe20007ffe0ff */
[----:B------:R-:W-:-:S03]  /*0330*/  VIADD R13, R13, 0x1 ;  /* 0x000000010d0d7836 */ /* 0x000fc60000000000 */
[----:B------:R-:W-:Y:S02]  /*0340*/  ISETP.GE.AND P1, PT, R10, R15, PT ;  /* 0x0000000f0a00720c */ /* 0x000fe40003f26270 */
[----:B-12---:R-:W-:-:S05]  /*0350*/  FMNMX R11, R4, R11, !PT ;  /* 0x0000000b040b7209 */ /* 0x006fca0007800000 */
[----:B------:R1:W-:Y:S06]  /*0360*/  STG.E desc[UR6][R2.64], R11 ;  /* 0x0000000b02007986 */ /* 0x0003ec000c101906 */
[----:B------:R-:W-:Y:S05]  /*0370*/  @!P1 BRA `(.L_x_2) ;  /* 0xfffffffc00e09947 */ /* 0x000fea000383ffff */
.L_x_1:
[----:B------:R-:W-:Y:S05]  /*0380*/  BSYNC.RECONVERGENT B0 ;  /* 0x0000000000007941 */ /* 0x000fea0003800200 */
.L_x_0:
[----:B------:R-:W-:Y:S05]  /*0390*/  @!P0 BRA `(.L_x_3) ;  /* 0xfffffffc00b08947 */ /* 0x000fea000383ffff */
[----:B------:R-:W-:Y:S05]  /*03a0*/  EXIT ;  /* 0x000000000000794d */ /* 0x000fea0003800000 */
.L_x_4:
[----:B------:R-:W-:-:S00]  /*03b0*/  BRA `(.L_x_4) ;  /* 0xfffffffc00fc7947 */ /* 0x000fc0000383ffff */
[----:B------:R-:W-:-:S00]  /*03c0*/  NOP ;  /* 0x0000000000007918 */ /* 0x000fc00000000000 */
        /* <DEDUP_REMOVED lines=11> */
.L_x_5:


//--------------------- .nv.shared.reserved.0     --------------------------
	.section	.nv.shared.reserved.0,"aw",@nobits
	.weak		__nv_reservedSMEM_offset_0_alias
	.size		__nv_reservedSMEM_offset_0_alias, 0, 64
	.other		__nv_reservedSMEM_offset_0_alias,@"STO_CUDA_RESERVED_SHARED STV_DEFAULT"
__nv_reservedSMEM_offset_0_alias:
	.zero		0
	.zero		64


//--------------------- .nv.constant0.default_function_kernel --------------------------
	.section	.nv.constant0.default_function_kernel,"a",@progbits
	.sectionflags	@""
	.align	4
.nv.constant0.default_function_kernel:
	.zero		912


//--------------------- SYMBOLS --------------------------

	.type		.nv.reservedSmem.offset0,@object
	.size		.nv.reservedSmem.offset0,0x4
